//
// Generated by NVIDIA NVVM Compiler
//
// Compiler Build ID: CL-36424714
// Cuda compilation tools, release 13.0, V13.0.88
// Based on NVVM 20.0.0
//

.version 9.0
.target sm_100
.address_size 64

	// .globl	horner_eval_u64

.visible .entry horner_eval_u64(
	.param .u64 .ptr .align 1 horner_eval_u64_param_0,
	.param .u64 .ptr .align 1 horner_eval_u64_param_1,
	.param .u64 .ptr .align 1 horner_eval_u64_param_2,
	.param .u32 horner_eval_u64_param_3,
	.param .u64 horner_eval_u64_param_4
)
{
	.reg .pred 	%p<11>;
	.reg .b32 	%r<59>;
	.reg .b64 	%rd<160>;

	ld.param.u64 	%rd18, [horner_eval_u64_param_0];
	ld.param.u64 	%rd19, [horner_eval_u64_param_1];
	ld.param.u64 	%rd20, [horner_eval_u64_param_2];
	ld.param.u32 	%r21, [horner_eval_u64_param_3];
	ld.param.u64 	%rd21, [horner_eval_u64_param_4];
	mov.u32 	%r22, %ctaid.x;
	mov.u32 	%r23, %ntid.x;
	mul.wide.u32 	%rd22, %r22, %r23;
	mov.u32 	%r24, %tid.x;
	cvt.u64.u32 	%rd23, %r24;
	add.s64 	%rd1, %rd22, %rd23;
	setp.ge.u64 	%p1, %rd1, %rd21;
	@%p1 bra 	$L__BB0_16;
	cvta.to.global.u64 	%rd24, %rd19;
	cvta.to.global.u64 	%rd25, %rd18;
	add.s32 	%r25, %r21, 1;
	cvt.s64.s32 	%rd26, %r25;
	mul.lo.s64 	%rd27, %rd1, %rd26;
	shl.b64 	%rd28, %rd27, 3;
	add.s64 	%rd2, %rd24, %rd28;
	mul.wide.s32 	%rd29, %r21, 8;
	add.s64 	%rd30, %rd2, %rd29;
	ld.global.u64 	%rd159, [%rd30];
	shl.b64 	%rd31, %rd1, 3;
	add.s64 	%rd32, %rd25, %rd31;
	ld.global.u64 	%rd4, [%rd32];
	setp.lt.s32 	%p2, %r21, 1;
	@%p2 bra 	$L__BB0_15;
	and.b32  	%r1, %r21, 15;
	setp.lt.u32 	%p3, %r21, 16;
	mov.u32 	%r55, %r21;
	@%p3 bra 	$L__BB0_6;
	add.s32 	%r53, %r21, -8;
	and.b32  	%r26, %r21, 2147483632;
	neg.s32 	%r52, %r26;
$L__BB0_4:
	.pragma "nounroll";
	add.s32 	%r27, %r53, 7;
	mul.wide.u32 	%rd34, %r27, 8;
	add.s64 	%rd35, %rd2, %rd34;
	ld.global.u64 	%rd36, [%rd35];
	mad.lo.s64 	%rd37, %rd159, %rd4, %rd36;
	add.s32 	%r28, %r53, 6;
	mul.wide.u32 	%rd38, %r28, 8;
	add.s64 	%rd39, %rd2, %rd38;
	ld.global.u64 	%rd40, [%rd39];
	mad.lo.s64 	%rd41, %rd37, %rd4, %rd40;
	add.s32 	%r29, %r53, 5;
	mul.wide.u32 	%rd42, %r29, 8;
	add.s64 	%rd43, %rd2, %rd42;
	ld.global.u64 	%rd44, [%rd43];
	mad.lo.s64 	%rd45, %rd41, %rd4, %rd44;
	add.s32 	%r30, %r53, 4;
	mul.wide.u32 	%rd46, %r30, 8;
	add.s64 	%rd47, %rd2, %rd46;
	ld.global.u64 	%rd48, [%rd47];
	mad.lo.s64 	%rd49, %rd45, %rd4, %rd48;
	add.s32 	%r31, %r53, 3;
	mul.wide.u32 	%rd50, %r31, 8;
	add.s64 	%rd51, %rd2, %rd50;
	ld.global.u64 	%rd52, [%rd51];
	mad.lo.s64 	%rd53, %rd49, %rd4, %rd52;
	add.s32 	%r32, %r53, 2;
	mul.wide.u32 	%rd54, %r32, 8;
	add.s64 	%rd55, %rd2, %rd54;
	ld.global.u64 	%rd56, [%rd55];
	mad.lo.s64 	%rd57, %rd53, %rd4, %rd56;
	add.s32 	%r33, %r53, 1;
	mul.wide.u32 	%rd58, %r33, 8;
	add.s64 	%rd59, %rd2, %rd58;
	ld.global.u64 	%rd60, [%rd59];
	mad.lo.s64 	%rd61, %rd57, %rd4, %rd60;
	add.s32 	%r34, %r53, -8;
	mul.wide.u32 	%rd62, %r53, 8;
	add.s64 	%rd63, %rd2, %rd62;
	ld.global.u64 	%rd64, [%rd63];
	mad.lo.s64 	%rd65, %rd61, %rd4, %rd64;
	add.s32 	%r35, %r53, -1;
	mul.wide.u32 	%rd66, %r35, 8;
	add.s64 	%rd67, %rd2, %rd66;
	ld.global.u64 	%rd68, [%rd67];
	mad.lo.s64 	%rd69, %rd65, %rd4, %rd68;
	add.s32 	%r36, %r53, -2;
	mul.wide.u32 	%rd70, %r36, 8;
	add.s64 	%rd71, %rd2, %rd70;
	ld.global.u64 	%rd72, [%rd71];
	mad.lo.s64 	%rd73, %rd69, %rd4, %rd72;
	add.s32 	%r37, %r53, -3;
	mul.wide.u32 	%rd74, %r37, 8;
	add.s64 	%rd75, %rd2, %rd74;
	ld.global.u64 	%rd76, [%rd75];
	mad.lo.s64 	%rd77, %rd73, %rd4, %rd76;
	add.s32 	%r38, %r53, -4;
	mul.wide.u32 	%rd78, %r38, 8;
	add.s64 	%rd79, %rd2, %rd78;
	ld.global.u64 	%rd80, [%rd79];
	mad.lo.s64 	%rd81, %rd77, %rd4, %rd80;
	add.s32 	%r39, %r53, -5;
	mul.wide.u32 	%rd82, %r39, 8;
	add.s64 	%rd83, %rd2, %rd82;
	ld.global.u64 	%rd84, [%rd83];
	mad.lo.s64 	%rd85, %rd81, %rd4, %rd84;
	add.s32 	%r40, %r53, -6;
	mul.wide.u32 	%rd86, %r40, 8;
	add.s64 	%rd87, %rd2, %rd86;
	ld.global.u64 	%rd88, [%rd87];
	mad.lo.s64 	%rd89, %rd85, %rd4, %rd88;
	add.s32 	%r41, %r53, -7;
	mul.wide.u32 	%rd90, %r41, 8;
	add.s64 	%rd91, %rd2, %rd90;
	ld.global.u64 	%rd92, [%rd91];
	mad.lo.s64 	%rd93, %rd89, %rd4, %rd92;
	mul.wide.u32 	%rd94, %r34, 8;
	add.s64 	%rd95, %rd2, %rd94;
	ld.global.u64 	%rd96, [%rd95];
	mad.lo.s64 	%rd159, %rd93, %rd4, %rd96;
	add.s32 	%r53, %r53, -16;
	add.s32 	%r52, %r52, 16;
	setp.ne.s32 	%p4, %r52, 0;
	@%p4 bra 	$L__BB0_4;
	add.s32 	%r55, %r53, 8;
$L__BB0_6:
	setp.eq.s32 	%p5, %r1, 0;
	@%p5 bra 	$L__BB0_15;
	and.b32  	%r10, %r21, 7;
	setp.lt.u32 	%p6, %r1, 8;
	@%p6 bra 	$L__BB0_9;
	add.s32 	%r42, %r55, -1;
	mul.wide.u32 	%rd98, %r42, 8;
	add.s64 	%rd99, %rd2, %rd98;
	ld.global.u64 	%rd100, [%rd99];
	mad.lo.s64 	%rd101, %rd159, %rd4, %rd100;
	add.s32 	%r43, %r55, -2;
	mul.wide.u32 	%rd102, %r43, 8;
	add.s64 	%rd103, %rd2, %rd102;
	ld.global.u64 	%rd104, [%rd103];
	mad.lo.s64 	%rd105, %rd101, %rd4, %rd104;
	add.s32 	%r44, %r55, -3;
	mul.wide.u32 	%rd106, %r44, 8;
	add.s64 	%rd107, %rd2, %rd106;
	ld.global.u64 	%rd108, [%rd107];
	mad.lo.s64 	%rd109, %rd105, %rd4, %rd108;
	add.s32 	%r45, %r55, -4;
	mul.wide.u32 	%rd110, %r45, 8;
	add.s64 	%rd111, %rd2, %rd110;
	ld.global.u64 	%rd112, [%rd111];
	mad.lo.s64 	%rd113, %rd109, %rd4, %rd112;
	add.s32 	%r46, %r55, -5;
	mul.wide.u32 	%rd114, %r46, 8;
	add.s64 	%rd115, %rd2, %rd114;
	ld.global.u64 	%rd116, [%rd115];
	mad.lo.s64 	%rd117, %rd113, %rd4, %rd116;
	add.s32 	%r47, %r55, -6;
	mul.wide.u32 	%rd118, %r47, 8;
	add.s64 	%rd119, %rd2, %rd118;
	ld.global.u64 	%rd120, [%rd119];
	mad.lo.s64 	%rd121, %rd117, %rd4, %rd120;
	add.s32 	%r48, %r55, -7;
	mul.wide.u32 	%rd122, %r48, 8;
	add.s64 	%rd123, %rd2, %rd122;
	ld.global.u64 	%rd124, [%rd123];
	mad.lo.s64 	%rd125, %rd121, %rd4, %rd124;
	add.s32 	%r55, %r55, -8;
	mul.wide.u32 	%rd126, %r55, 8;
	add.s64 	%rd127, %rd2, %rd126;
	ld.global.u64 	%rd128, [%rd127];
	mad.lo.s64 	%rd159, %rd125, %rd4, %rd128;
$L__BB0_9:
	setp.eq.s32 	%p7, %r10, 0;
	@%p7 bra 	$L__BB0_15;
	and.b32  	%r13, %r21, 3;
	setp.lt.u32 	%p8, %r10, 4;
	@%p8 bra 	$L__BB0_12;
	add.s32 	%r49, %r55, -1;
	mul.wide.u32 	%rd130, %r49, 8;
	add.s64 	%rd131, %rd2, %rd130;
	ld.global.u64 	%rd132, [%rd131];
	mad.lo.s64 	%rd133, %rd159, %rd4, %rd132;
	add.s32 	%r50, %r55, -2;
	mul.wide.u32 	%rd134, %r50, 8;
	add.s64 	%rd135, %rd2, %rd134;
	ld.global.u64 	%rd136, [%rd135];
	mad.lo.s64 	%rd137, %rd133, %rd4, %rd136;
	add.s32 	%r51, %r55, -3;
	mul.wide.u32 	%rd138, %r51, 8;
	add.s64 	%rd139, %rd2, %rd138;
	ld.global.u64 	%rd140, [%rd139];
	mad.lo.s64 	%rd141, %rd137, %rd4, %rd140;
	add.s32 	%r55, %r55, -4;
	mul.wide.u32 	%rd142, %r55, 8;
	add.s64 	%rd143, %rd2, %rd142;
	ld.global.u64 	%rd144, [%rd143];
	mad.lo.s64 	%rd159, %rd141, %rd4, %rd144;
$L__BB0_12:
	setp.eq.s32 	%p9, %r13, 0;
	@%p9 bra 	$L__BB0_15;
	neg.s32 	%r57, %r13;
$L__BB0_14:
	.pragma "nounroll";
	add.s32 	%r55, %r55, -1;
	mul.wide.u32 	%rd145, %r55, 8;
	add.s64 	%rd146, %rd2, %rd145;
	ld.global.u64 	%rd147, [%rd146];
	mad.lo.s64 	%rd159, %rd159, %rd4, %rd147;
	add.s32 	%r57, %r57, 1;
	setp.ne.s32 	%p10, %r57, 0;
	@%p10 bra 	$L__BB0_14;
$L__BB0_15:
	cvta.to.global.u64 	%rd148, %rd20;
	add.s64 	%rd150, %rd148, %rd31;
	st.global.u64 	[%rd150], %rd159;
$L__BB0_16:
	ret;

}


// ===== COMPILED SASS (sm_100) =====

	.target	sm_100

	.elftype	@"ET_EXEC"


//--------------------- .note.nv.tkinfo           --------------------------
	.section	.note.nv.tkinfo,"",@"SHT_NOTE"
	.sectionflags	@"SHF_NOTE_NV_TKINFO"
	.tkinfo
        /*0018*/ 	.word	0x00000002
        /*0030*/ 	.string	""
        /*0030*/ 	.string	"ptxas"
        /*0030*/ 	.string	"Cuda compilation tools, release 13.0, V13.0.88"
        /*0030*/ 	.string	"Build cuda_13.0.r13.0/compiler.36424714_0"
        /*0030*/ 	.string	"-arch sm_100 -m 64 "



//--------------------- .note.nv.cuinfo           --------------------------
	.section	.note.nv.cuinfo,"",@"SHT_NOTE"
	.sectionflags	@"SHF_NOTE_NV_CUINFO"
        /*0018*/ 	.short	0x0002
        /*001a*/ 	.short	0x0064
        /*001c*/ 	.short	0x0082
	.zero		2


//--------------------- .nv.info                  --------------------------
	.section	.nv.info,"",@"SHT_CUDA_INFO"
	.align	4


	//----- nvinfo : EIATTR_REGCOUNT
	.align		4
        /*0000*/ 	.byte	0x04, 0x2f
        /*0002*/ 	.short	(.L_1 - .L_0)
	.align		4
.L_0:
        /*0004*/ 	.word	index@(horner_eval_u64)
        /*0008*/ 	.word	0x0000001e


	//----- nvinfo : EIATTR_FRAME_SIZE
	.align		4
.L_1:
        /*000c*/ 	.byte	0x04, 0x11
        /*000e*/ 	.short	(.L_3 - .L_2)
	.align		4
.L_2:
        /*0010*/ 	.word	index@(horner_eval_u64)
        /*0014*/ 	.word	0x00000000


	//----- nvinfo : EIATTR_MIN_STACK_SIZE
	.align		4
.L_3:
        /*0018*/ 	.byte	0x04, 0x12
        /*001a*/ 	.short	(.L_5 - .L_4)
	.align		4
.L_4:
        /*001c*/ 	.word	index@(horner_eval_u64)
        /*0020*/ 	.word	0x00000000
.L_5:


//--------------------- .nv.compat                --------------------------
	.section	.nv.compat,"",@"SHT_CUDA_COMPAT_INFO"
	.align	4
        /*0000*/ 	.byte	0x02, 0x09, 0x00, 0x00, 0x02, 0x02, 0x01, 0x00, 0x02, 0x05, 0x05, 0x00, 0x03, 0x07, 0x01, 0x01
        /*0010*/ 	.byte	0x02, 0x03, 0x00, 0x00, 0x02, 0x06, 0x01, 0x00, 0x04, 0x0b, 0x08, 0x00, 0x09, 0x00, 0x00, 0x00
        /*0020*/ 	.byte	0x00, 0x00, 0x00, 0x00


//--------------------- .nv.info.horner_eval_u64  --------------------------
	.section	.nv.info.horner_eval_u64,"",@"SHT_CUDA_INFO"
	.sectionflags	@""
	.align	4


	//----- nvinfo : EIATTR_CUDA_API_VERSION
	.align		4
        /*0000*/ 	.byte	0x04, 0x37
        /*0002*/ 	.short	(.L_7 - .L_6)
.L_6:
        /*0004*/ 	.word	0x00000082


	//----- nvinfo : EIATTR_KPARAM_INFO
	.align		4
.L_7:
        /*0008*/ 	.byte	0x04, 0x17
        /*000a*/ 	.short	(.L_9 - .L_8)
.L_8:
        /*000c*/ 	.word	0x00000000
        /*0010*/ 	.short	0x0004
        /*0012*/ 	.short	0x0020
        /*0014*/ 	.byte	0x00, 0xf0, 0x21, 0x00


	//----- nvinfo : EIATTR_KPARAM_INFO
	.align		4
.L_9:
        /*0018*/ 	.byte	0x04, 0x17
        /*001a*/ 	.short	(.L_11 - .L_10)
.L_10:
        /*001c*/ 	.word	0x00000000
        /*0020*/ 	.short	0x0003
        /*0022*/ 	.short	0x0018
        /*0024*/ 	.byte	0x00, 0xf0, 0x11, 0x00


	//----- nvinfo : EIATTR_KPARAM_INFO
	.align		4
.L_11:
        /*0028*/ 	.byte	0x04, 0x17
        /*002a*/ 	.short	(.L_13 - .L_12)
.L_12:
        /*002c*/ 	.word	0x00000000
        /*0030*/ 	.short	0x0002
        /*0032*/ 	.short	0x0010
        /*0034*/ 	.byte	0x00, 0xf5, 0x21, 0x00


	//----- nvinfo : EIATTR_KPARAM_INFO
	.align		4
.L_13:
        /*0038*/ 	.byte	0x04, 0x17
        /*003a*/ 	.short	(.L_15 - .L_14)
.L_14:
        /*003c*/ 	.word	0x00000000
        /*0040*/ 	.short	0x0001
        /*0042*/ 	.short	0x0008
        /*0044*/ 	.byte	0x00, 0xf5, 0x21, 0x00


	//----- nvinfo : EIATTR_KPARAM_INFO
	.align		4
.L_15:
        /*0048*/ 	.byte	0x04, 0x17
        /*004a*/ 	.short	(.L_17 - .L_16)
.L_16:
        /*004c*/ 	.word	0x00000000
        /*0050*/ 	.short	0x0000
        /*0052*/ 	.short	0x0000
        /*0054*/ 	.byte	0x00, 0xf5, 0x21, 0x00


	//----- nvinfo : EIATTR_SPARSE_MMA_MASK
	.align		4
.L_17:
        /*0058*/ 	.byte	0x03, 0x50
        /*005a*/ 	.short	0x0000


	//----- nvinfo : EIATTR_MAXREG_COUNT
	.align		4
        /*005c*/ 	.byte	0x03, 0x1b
        /*005e*/ 	.short	0x00ff


	//----- nvinfo : EIATTR_MERCURY_ISA_VERSION
	.align		4
        /*0060*/ 	.byte	0x03, 0x5f
        /*0062*/ 	.short	0x0101


	//----- nvinfo : EIATTR_VRC_CTA_INIT_COUNT
	.align		4
        /*0064*/ 	.byte	0x02, 0x4a
	.zero		1
	.zero		1


	//----- nvinfo : EIATTR_EXIT_INSTR_OFFSETS
	.align		4
        /*0068*/ 	.byte	0x04, 0x1c
        /*006a*/ 	.short	(.L_19 - .L_18)


	//   ....[0]....
.L_18:
        /*006c*/ 	.word	0x00000090


	//   ....[1]....
        /*0070*/ 	.word	0x00001090


	//----- nvinfo : EIATTR_CBANK_PARAM_SIZE
	.align		4
.L_19:
        /*0074*/ 	.byte	0x03, 0x19
        /*0076*/ 	.short	0x0028


	//----- nvinfo : EIATTR_PARAM_CBANK
	.align		4
        /*0078*/ 	.byte	0x04, 0x0a
        /*007a*/ 	.short	(.L_21 - .L_20)
	.align		4
.L_20:
        /*007c*/ 	.word	index@(.nv.constant0.horner_eval_u64)
        /*0080*/ 	.short	0x0380
        /*0082*/ 	.short	0x0028


	//----- nvinfo : EIATTR_SW_WAR
	.align		4
.L_21:
        /*0084*/ 	.byte	0x04, 0x36
        /*0086*/ 	.short	(.L_23 - .L_22)
.L_22:
        /*0088*/ 	.word	0x00000008
.L_23:


//--------------------- .nv.callgraph             --------------------------
	.section	.nv.callgraph,"",@"SHT_CUDA_CALLGRAPH"
	.align	4
	.sectionentsize	8
	.align		4
        /*0000*/ 	.word	0x00000000
	.align		4
        /*0004*/ 	.word	0xffffffff
	.align		4
        /*0008*/ 	.word	0x00000000
	.align		4
        /*000c*/ 	.word	0xfffffffe
	.align		4
        /*0010*/ 	.word	0x00000000
	.align		4
        /*0014*/ 	.word	0xfffffffd
	.align		4
        /*0018*/ 	.word	0x00000000
	.align		4
        /*001c*/ 	.word	0xfffffffc


//--------------------- .text.horner_eval_u64     --------------------------
	.section	.text.horner_eval_u64,"ax",@progbits
	.align	128
        .global         horner_eval_u64
        .type           horner_eval_u64,@function
        .size           horner_eval_u64,(.L_x_7 - horner_eval_u64)
        .other          horner_eval_u64,@"STO_CUDA_ENTRY STV_DEFAULT"
horner_eval_u64:
.text.horner_eval_u64:
[----:B------:R-:W-:Y:S01]  /*0000*/  LDC R1, c[0x0][0x37c] ;  /* 0x0000df00ff017b82 */ /* 0x000fe20000000800 */
[----:B------:R-:W0:Y:S07]  /*0010*/  S2R R2, SR_TID.X ;  /* 0x0000000000027919 */ /* 0x000e2e0000002100 */
[----:B------:R-:W0:Y:S01]  /*0020*/  S2UR UR4, SR_CTAID.X ;  /* 0x00000000000479c3 */ /* 0x000e220000002500 */
[----:B------:R-:W1:Y:S01]  /*0030*/  LDCU.64 UR6, c[0x0][0x3a0] ;  /* 0x00007400ff0677ac */ /* 0x000e620008000a00 */
[----:B------:R-:W-:-:S06]  /*0040*/  HFMA2 R3, -RZ, RZ, 0, 0 ;  /* 0x00000000ff037431 */ /* 0x000fcc00000001ff */
[----:B------:R-:W0:Y:S02]  /*0050*/  LDC R5, c[0x0][0x360] ;  /* 0x0000d800ff057b82 */ /* 0x000e240000000800 */
[----:B0-----:R-:W-:-:S03]  /*0060*/  IMAD.WIDE.U32 R4, R5, UR4, R2 ;  /* 0x0000000405047c25 */ /* 0x001fc6000f8e0002 */
[----:B-1----:R-:W-:-:S04]  /*0070*/  ISETP.GE.U32.AND P0, PT, R4, UR6, PT ;  /* 0x0000000604007c0c */ /* 0x002fc8000bf06070 */
[----:B------:R-:W-:-:S13]  /*0080*/  ISETP.GE.U32.AND.EX P0, PT, R5, UR7, PT, P0 ;  /* 0x0000000705007c0c */ /* 0x000fda000bf06100 */
[----:B------:R-:W-:Y:S05]  /*0090*/  @P0 EXIT ;  /* 0x000000000000094d */ /* 0x000fea0003800000 */
[----:B------:R-:W0:Y:S01]  /*00a0*/  LDC R0, c[0x0][0x398] ;  /* 0x0000e600ff007b82 */ /* 0x000e220000000800 */
[----:B------:R-:W1:Y:S01]  /*00b0*/  LDCU.128 UR8, c[0x0][0x380] ;  /* 0x00007000ff0877ac */ /* 0x000e620008000c00 */
[----:B------:R-:W2:Y:S01]  /*00c0*/  LDCU.64 UR4, c[0x0][0x358] ;  /* 0x00006b00ff0477ac */ /* 0x000ea20008000a00 */
[----:B0-----:R-:W-:-:S04]  /*00d0*/  IADD3 R3, PT, PT, R0, 0x1, RZ ;  /* 0x0000000100037810 */ /* 0x001fc80007ffe0ff */
[----:B------:R-:W-:Y:S01]  /*00e0*/  SHF.R.S32.HI R7, RZ, 0x1f, R3 ;  /* 0x0000001fff077819 */ /* 0x000fe20000011403 */
[-C--:B------:R-:W-:Y:S02]  /*00f0*/  IMAD R6, R5, R3.reuse, RZ ;  /* 0x0000000305067224 */ /* 0x080fe400078e02ff */
[----:B------:R-:W-:-:S04]  /*0100*/  IMAD.WIDE.U32 R2, R4, R3, RZ ;  /* 0x0000000304027225 */ /* 0x000fc800078e00ff */
[----:B------:R-:W-:Y:S01]  /*0110*/  IMAD R7, R4, R7, R6 ;  /* 0x0000000704077224 */ /* 0x000fe200078e0206 */
[----:B-1----:R-:W-:-:S04]  /*0120*/  LEA R6, P0, R2, UR10, 0x3 ;  /* 0x0000000a02067c11 */ /* 0x002fc8000f8018ff */
[----:B------:R-:W-:-:S04]  /*0130*/  IADD3 R3, PT, PT, R3, R7, RZ ;  /* 0x0000000703037210 */ /* 0x000fc80007ffe0ff */
[----:B------:R-:W-:Y:S02]  /*0140*/  LEA.HI.X R7, R2, UR11, R3, 0x3, P0 ;  /* 0x0000000b02077c11 */ /* 0x000fe400080f1c03 */
[----:B------:R-:W-:Y:S02]  /*0150*/  ISETP.GE.AND P0, PT, R0, 0x1, PT ;  /* 0x000000010000780c */ /* 0x000fe40003f06270 */
[----:B------:R-:W-:Y:S01]  /*0160*/  SHF.L.U32 R3, R4, 0x3, RZ ;  /* 0x0000000304037819 */ /* 0x000fe200000006ff */
[----:B------:R-:W-:Y:S01]  /*0170*/  IMAD.WIDE R22, R0, 0x8, R6 ;  /* 0x0000000800167825 */ /* 0x000fe200078e0206 */
[----:B------:R-:W-:Y:S02]  /*0180*/  SHF.L.U64.HI R4, R4, 0x3, R5 ;  /* 0x0000000304047819 */ /* 0x000fe40000010205 */
[----:B------:R-:W-:-:S03]  /*0190*/  IADD3 R8, P1, PT, R3, UR8, RZ ;  /* 0x0000000803087c10 */ /* 0x000fc6000ff3e0ff */
[----:B--2---:R-:W5:Y:S01]  /*01a0*/  LDG.E.64 R22, desc[UR4][R22.64] ;  /* 0x0000000416167981 */ /* 0x004f62000c1e1b00 */
[----:B------:R-:W-:-:S03]  /*01b0*/  IADD3.X R9, PT, PT, R4, UR9, RZ, P1, !PT ;  /* 0x0000000904097c10 */ /* 0x000fc60008ffe4ff */
[----:B------:R-:W-:Y:S06]  /*01c0*/  @!P0 BRA `(.L_x_0) ;  /* 0x0000000c00a08947 */ /* 0x000fec0003800000 */
[----:B------:R-:W0:Y:S01]  /*01d0*/  LDCU UR6, c[0x0][0x398] ;  /* 0x00007300ff0677ac */ /* 0x000e220008000800 */
[C---:B------:R-:W-:Y:S01]  /*01e0*/  ISETP.GE.U32.AND P0, PT, R0.reuse, 0x10, PT ;  /* 0x000000100000780c */ /* 0x040fe20003f06070 */
[----:B------:R-:W5:Y:S01]  /*01f0*/  LDG.E.64 R8, desc[UR4][R8.64] ;  /* 0x0000000408087981 */ /* 0x000f62000c1e1b00 */
[----:B------:R-:W-:Y:S02]  /*0200*/  LOP3.LUT R10, R0, 0xf, RZ, 0xc0, !PT ;  /* 0x0000000f000a7812 */ /* 0x000fe400078ec0ff */
[----:B0-----:R-:W-:-:S09]  /*0210*/  MOV R5, UR6 ;  /* 0x0000000600057c02 */ /* 0x001fd20008000f00 */
[----:B------:R-:W-:Y:S05]  /*0220*/  @!P0 BRA `(.L_x_1) ;  /* 0x0000000400dc8947 */ /* 0x000fea0003800000 */
[C---:B------:R-:W-:Y:S02]  /*0230*/  LOP3.LUT R2, R0.reuse, 0x7ffffff0, RZ, 0xc0, !PT ;  /* 0x7ffffff000027812 */ /* 0x040fe400078ec0ff */
[----:B------:R-:W-:Y:S02]  /*0240*/  IADD3 R5, PT, PT, R0, -0x8, RZ ;  /* 0xfffffff800057810 */ /* 0x000fe40007ffe0ff */
[----:B------:R-:W-:-:S07]  /*0250*/  IADD3 R2, PT, PT, -R2, RZ, RZ ;  /* 0x000000ff02027210 */ /* 0x000fce0007ffe1ff */
.L_x_2:
[----:B------:R-:W-:-:S05]  /*0260*/  IADD3 R15, PT, PT, R5, 0x7, RZ ;  /* 0x00000007050f7810 */ /* 0x000fca0007ffe0ff */
[----:B------:R-:W-:Y:S01]  /*0270*/  IMAD.WIDE.U32 R14, R15, 0x8, R6 ;  /* 0x000000080f0e7825 */ /* 0x000fe200078e0006 */
[----:B------:R-:W-:-:S05]  /*0280*/  IADD3 R13, PT, PT, R5, 0x6, RZ ;  /* 0x00000006050d7810 */ /* 0x000fca0007ffe0ff */
[----:B------:R-:W2:Y:S01]  /*0290*/  LDG.E.64 R14, desc[UR4][R14.64] ;  /* 0x000000040e0e7981 */ /* 0x000ea2000c1e1b00 */
[----:B------:R-:W-:Y:S01]  /*02a0*/  IMAD.WIDE.U32 R12, R13, 0x8, R6 ;  /* 0x000000080d0c7825 */ /* 0x000fe200078e0006 */
[----:B------:R-:W-:-:S05]  /*02b0*/  IADD3 R25, PT, PT, R5, 0x5, RZ ;  /* 0x0000000505197810 */ /* 0x000fca0007ffe0ff */
[----:B------:R-:W3:Y:S01]  /*02c0*/  LDG.E.64 R12, desc[UR4][R12.64] ;  /* 0x000000040c0c7981 */ /* 0x000ee2000c1e1b00 */
[----:B------:R-:W-:Y:S01]  /*02d0*/  IMAD.WIDE.U32 R24, R25, 0x8, R6 ;  /* 0x0000000819187825 */ /* 0x000fe200078e0006 */
[----:B------:R-:W-:-:S05]  /*02e0*/  IADD3 R21, PT, PT, R5, 0x4, RZ ;  /* 0x0000000405157810 */ /* 0x000fca0007ffe0ff */
[----:B------:R-:W4:Y:S01]  /*02f0*/  LDG.E.64 R24, desc[UR4][R24.64] ;  /* 0x0000000418187981 */ /* 0x000f22000c1e1b00 */
[----:B------:R-:W-:-:S06]  /*0300*/  IMAD.WIDE.U32 R20, R21, 0x8, R6 ;  /* 0x0000000815147825 */ /* 0x000fcc00078e0006 */
[----:B------:R-:W4:Y:S01]  /*0310*/  LDG.E.64 R20, desc[UR4][R20.64] ;  /* 0x0000000414147981 */ /* 0x000f22000c1e1b00 */
[----:B------:R-:W-:-:S05]  /*0320*/  IADD3 R19, PT, PT, R5, 0x3, RZ ;  /* 0x0000000305137810 */ /* 0x000fca0007ffe0ff */
[----:B------:R-:W-:Y:S01]  /*0330*/  IMAD.WIDE.U32 R18, R19, 0x8, R6 ;  /* 0x0000000813127825 */ /* 0x000fe200078e0006 */
[----:B------:R-:W-:-:S05]  /*0340*/  IADD3 R17, PT, PT, R5, 0x2, RZ ;  /* 0x0000000205117810 */ /* 0x000fca0007ffe0ff */
[----:B------:R-:W4:Y:S01]  /*0350*/  LDG.E.64 R18, desc[UR4][R18.64] ;  /* 0x0000000412127981 */ /* 0x000f22000c1e1b00 */
[----:B------:R-:W-:Y:S01]  /*0360*/  IMAD.WIDE.U32 R16, R17, 0x8, R6 ;  /* 0x0000000811107825 */ /* 0x000fe200078e0006 */
[----:B------:R-:W-:-:S03]  /*0370*/  IADD3 R11, PT, PT, R5, 0x1, RZ ;  /* 0x00000001050b7810 */ /* 0x000fc60007ffe0ff */
[----:B-----5:R-:W-:Y:S02]  /*0380*/  IMAD R23, R23, R8, RZ ;  /* 0x0000000817177224 */ /* 0x020fe400078e02ff */
[----:B------:R-:W4:Y:S02]  /*0390*/  LDG.E.64 R16, desc[UR4][R16.64] ;  /* 0x0000000410107981 */ /* 0x000f24000c1e1b00 */
[-C--:B------:R-:W-:Y:S02]  /*03a0*/  IMAD R27, R9, R22.reuse, R23 ;  /* 0x00000016091b7224 */ /* 0x080fe400078e0217 */
[----:B--2---:R-:W-:-:S04]  /*03b0*/  IMAD.WIDE.U32 R22, R8, R22, R14 ;  /* 0x0000001608167225 */ /* 0x004fc800078e000e */
[----:B------:R-:W-:Y:S01]  /*03c0*/  IMAD.WIDE.U32 R14, R11, 0x8, R6 ;  /* 0x000000080b0e7825 */ /* 0x000fe200078e0006 */
[----:B------:R-:W-:-:S05]  /*03d0*/  IADD3 R11, PT, PT, R23, R27, RZ ;  /* 0x0000001b170b7210 */ /* 0x000fca0007ffe0ff */
[----:B------:R-:W2:Y:S01]  /*03e0*/  LDG.E.64 R14, desc[UR4][R14.64] ;  /* 0x000000040e0e7981 */ /* 0x000ea2000c1e1b00 */
[----:B------:R-:W-:-:S04]  /*03f0*/  IMAD R11, R11, R8, RZ ;  /* 0x000000080b0b7224 */ /* 0x000fc800078e02ff */
[-C--:B------:R-:W-:Y:S02]  /*0400*/  IMAD R11, R9, R22.reuse, R11 ;  /* 0x00000016090b7224 */ /* 0x080fe400078e020b */
[----:B---3--:R-:W-:-:S04]  /*0410*/  IMAD.WIDE.U32 R22, R8, R22, R12 ;  /* 0x0000001608167225 */ /* 0x008fc800078e000c */
[----:B------:R-:W-:Y:S01]  /*0420*/  IMAD.WIDE.U32 R12, R5, 0x8, R6 ;  /* 0x00000008050c7825 */ /* 0x000fe200078e0006 */
[----:B------:R-:W-:Y:S02]  /*0430*/  IADD3 R11, PT, PT, R23, R11, RZ ;  /* 0x0000000b170b7210 */ /* 0x000fe40007ffe0ff */
[----:B------:R-:W-:-:S03]  /*0440*/  IADD3 R23, PT, PT, R5, -0x1, RZ ;  /* 0xffffffff05177810 */ /* 0x000fc60007ffe0ff */
[----:B------:R-:W3:Y:S01]  /*0450*/  LDG.E.64 R12, desc[UR4][R12.64] ;  /* 0x000000040c0c7981 */ /* 0x000ee2000c1e1b00 */
[----:B------:R-:W-:Y:S02]  /*0460*/  IMAD R11, R11, R8, RZ ;  /* 0x000000080b0b7224 */ /* 0x000fe400078e02ff */
[----:B----4-:R-:W-:-:S04]  /*0470*/  IMAD.WIDE.U32 R24, R8, R22, R24 ;  /* 0x0000001608187225 */ /* 0x010fc800078e0018 */
[----:B------:R-:W-:Y:S02]  /*0480*/  IMAD R11, R9, R22, R11 ;  /* 0x00000016090b7224 */ /* 0x000fe400078e020b */
[----:B------:R-:W-:-:S03]  /*0490*/  IMAD.WIDE.U32 R22, R23, 0x8, R6 ;  /* 0x0000000817167825 */ /* 0x000fc600078e0006 */
[----:B------:R-:W-:-:S03]  /*04a0*/  IADD3 R11, PT, PT, R25, R11, RZ ;  /* 0x0000000b190b7210 */ /* 0x000fc60007ffe0ff */
[----:B------:R-:W4:Y:S01]  /*04b0*/  LDG.E.64 R22, desc[UR4][R22.64] ;  /* 0x0000000416167981 */ /* 0x000f22000c1e1b00 */
[----:B------:R-:W-:Y:S01]  /*04c0*/  IADD3 R25, PT, PT, R5, -0x2, RZ ;  /* 0xfffffffe05197810 */ /* 0x000fe20007ffe0ff */
[----:B------:R-:W-:Y:S02]  /*04d0*/  IMAD R11, R11, R8, RZ ;  /* 0x000000080b0b7224 */ /* 0x000fe400078e02ff */
[----:B------:R-:W-:-:S04]  /*04e0*/  IMAD.WIDE.U32 R20, R8, R24, R20 ;  /* 0x0000001808147225 */ /* 0x000fc800078e0014 */
[----:B------:R-:W-:Y:S02]  /*04f0*/  IMAD R11, R9, R24, R11 ;  /* 0x00000018090b7224 */ /* 0x000fe400078e020b */
[----:B------:R-:W-:-:S06]  /*0500*/  IMAD.WIDE.U32 R24, R25, 0x8, R6 ;  /* 0x0000000819187825 */ /* 0x000fcc00078e0006 */
[----:B------:R-:W4:Y:S01]  /*0510*/  LDG.E.64 R24, desc[UR4][R24.64] ;  /* 0x0000000418187981 */ /* 0x000f22000c1e1b00 */
[----:B------:R-:W-:Y:S01]  /*0520*/  IADD3 R11, PT, PT, R21, R11, RZ ;  /* 0x0000000b150b7210 */ /* 0x000fe20007ffe0ff */
[----:B------:R-:W-:Y:S01]  /*0530*/  IMAD.WIDE.U32 R18, R8, R20, R18 ;  /* 0x0000001408127225 */ /* 0x000fe200078e0012 */
[----:B------:R-:W-:-:S03]  /*0540*/  IADD3 R21, PT, PT, R5, -0x3, RZ ;  /* 0xfffffffd05157810 */ /* 0x000fc60007ffe0ff */
[----:B------:R-:W-:-:S04]  /*0550*/  IMAD R11, R11, R8, RZ ;  /* 0x000000080b0b7224 */ /* 0x000fc800078e02ff */
        /* <DEDUP_REMOVED lines=8> */
[----:B------:R-:W-:-:S03]  /*05e0*/  IMAD.WIDE.U32 R18, R19, 0x8, R6 ;  /* 0x0000000813127825 */ /* 0x000fc600078e0006 */
[----:B------:R-:W-:-:S03]  /*05f0*/  IADD3 R11, PT, PT, R17, R11, RZ ;  /* 0x0000000b110b7210 */ /* 0x000fc60007ffe0ff */
[----:B------:R-:W4:Y:S01]  /*0600*/  LDG.E.64 R18, desc[UR4][R18.64] ;  /* 0x0000000412127981 */ /* 0x000f22000c1e1b00 */
[----:B------:R-:W-:Y:S01]  /*0610*/  IADD3 R17, PT, PT, R5, -0x5, RZ ;  /* 0xfffffffb05117810 */ /* 0x000fe20007ffe0ff */
[----:B------:R-:W-:-:S04]  /*0620*/  IMAD R11, R11, R8, RZ ;  /* 0x000000080b0b7224 */ /* 0x000fc800078e02ff */
[-C--:B------:R-:W-:Y:S01]  /*0630*/  IMAD R11, R9, R16.reuse, R11 ;  /* 0x00000010090b7224 */ /* 0x080fe200078e020b */
[----:B------:R-:W-:Y:S01]  /*0640*/  IADD3 R27, PT, PT, R5, -0x8, RZ ;  /* 0xfffffff8051b7810 */ /* 0x000fe20007ffe0ff */
[----:B--2---:R-:W-:-:S04]  /*0650*/  IMAD.WIDE.U32 R14, R8, R16, R14 ;  /* 0x00000010080e7225 */ /* 0x004fc800078e000e */
[----:B------:R-:W-:Y:S01]  /*0660*/  IMAD.WIDE.U32 R16, R17, 0x8, R6 ;  /* 0x0000000811107825 */ /* 0x000fe200078e0006 */
[----:B------:R-:W-:Y:S02]  /*0670*/  IADD3 R11, PT, PT, R15, R11, RZ ;  /* 0x0000000b0f0b7210 */ /* 0x000fe40007ffe0ff */
[----:B------:R-:W-:-:S03]  /*0680*/  IADD3 R15, PT, PT, R5, -0x6, RZ ;  /* 0xfffffffa050f7810 */ /* 0x000fc60007ffe0ff */
        /* <DEDUP_REMOVED lines=8> */
[----:B------:R-:W-:-:S04]  /*0710*/  IMAD R11, R11, R8, RZ ;  /* 0x000000080b0b7224 */ /* 0x000fc800078e02ff */
[-C--:B------:R-:W-:Y:S02]  /*0720*/  IMAD R11, R9, R12.reuse, R11 ;  /* 0x0000000c090b7224 */ /* 0x080fe400078e020b */
[----:B----4-:R-:W-:-:S04]  /*0730*/  IMAD.WIDE.U32 R22, R8, R12, R22 ;  /* 0x0000000c08167225 */ /* 0x010fc800078e0016 */
[----:B------:R-:W-:Y:S01]  /*0740*/  IMAD.WIDE.U32 R12, R13, 0x8, R6 ;  /* 0x000000080d0c7825 */ /* 0x000fe200078e0006 */
[----:B------:R-:W-:-:S05]  /*0750*/  IADD3 R11, PT, PT, R23, R11, RZ ;  /* 0x0000000b170b7210 */ /* 0x000fca0007ffe0ff */
[----:B------:R-:W4:Y:S01]  /*0760*/  LDG.E.64 R12, desc[UR4][R12.64] ;  /* 0x000000040c0c7981 */ /* 0x000f22000c1e1b00 */
[----:B------:R-:W-:-:S04]  /*0770*/  IMAD R11, R11, R8, RZ ;  /* 0x000000080b0b7224 */ /* 0x000fc800078e02ff */
[-C--:B------:R-:W-:Y:S02]  /*0780*/  IMAD R11, R9, R22.reuse, R11 ;  /* 0x00000016090b7224 */ /* 0x080fe400078e020b */
[----:B------:R-:W-:-:S04]  /*0790*/  IMAD.WIDE.U32 R22, R8, R22, R24 ;  /* 0x0000001608167225 */ /* 0x000fc800078e0018 */
[----:B------:R-:W-:-:S06]  /*07a0*/  IMAD.WIDE.U32 R24, R27, 0x8, R6 ;  /* 0x000000081b187825 */ /* 0x000fcc00078e0006 */
[----:B------:R-:W4:Y:S01]  /*07b0*/  LDG.E.64 R24, desc[UR4][R24.64] ;  /* 0x0000000418187981 */ /* 0x000f22000c1e1b00 */
[----:B------:R-:W-:-:S05]  /*07c0*/  IADD3 R11, PT, PT, R23, R11, RZ ;  /* 0x0000000b170b7210 */ /* 0x000fca0007ffe0ff */
[----:B------:R-:W-:Y:S02]  /*07d0*/  IMAD R11, R11, R8, RZ ;  /* 0x000000080b0b7224 */ /* 0x000fe400078e02ff */
[----:B------:R-:W-:-:S04]  /*07e0*/  IMAD.WIDE.U32 R20, R8, R22, R20 ;  /* 0x0000001608147225 */ /* 0x000fc800078e0014 */
[----:B------:R-:W-:-:S05]  /*07f0*/  IMAD R11, R9, R22, R11 ;  /* 0x00000016090b7224 */ /* 0x000fca00078e020b */
[----:B------:R-:W-:-:S05]  /*0800*/  IADD3 R11, PT, PT, R21, R11, RZ ;  /* 0x0000000b150b7210 */ /* 0x000fca0007ffe0ff */
[----:B------:R-:W-:Y:S02]  /*0810*/  IMAD R11, R11, R8, RZ ;  /* 0x000000080b0b7224 */ /* 0x000fe400078e02ff */
[----:B------:R-:W-:-:S04]  /*0820*/  IMAD.WIDE.U32 R18, R8, R20, R18 ;  /* 0x0000001408127225 */ /* 0x000fc800078e0012 */
[----:B------:R-:W-:-:S05]  /*0830*/  IMAD R11, R9, R20, R11 ;  /* 0x00000014090b7224 */ /* 0x000fca00078e020b */
[----:B------:R-:W-:-:S05]  /*0840*/  IADD3 R11, PT, PT, R19, R11, RZ ;  /* 0x0000000b130b7210 */ /* 0x000fca0007ffe0ff */
[----:B------:R-:W-:-:S04]  /*0850*/  IMAD R11, R11, R8, RZ ;  /* 0x000000080b0b7224 */ /* 0x000fc800078e02ff */
[----:B------:R-:W-:Y:S01]  /*0860*/  IMAD R11, R9, R18, R11 ;  /* 0x00000012090b7224 */ /* 0x000fe200078e020b */
[----:B------:R-:W-:-:S04]  /*0870*/  IADD3 R2, PT, PT, R2, 0x10, RZ ;  /* 0x0000001002027810 */ /* 0x000fc80007ffe0ff */
[----:B------:R-:W-:Y:S02]  /*0880*/  ISETP.NE.AND P0, PT, R2, RZ, PT ;  /* 0x000000ff0200720c */ /* 0x000fe40003f05270 */
[----:B------:R-:W-:Y:S01]  /*0890*/  IADD3 R5, PT, PT, R5, -0x10, RZ ;  /* 0xfffffff005057810 */ /* 0x000fe20007ffe0ff */
[----:B--2---:R-:W-:-:S05]  /*08a0*/  IMAD.WIDE.U32 R16, R8, R18, R16 ;  /* 0x0000001208107225 */ /* 0x004fca00078e0010 */
[----:B------:R-:W-:-:S05]  /*08b0*/  IADD3 R11, PT, PT, R17, R11, RZ ;  /* 0x0000000b110b7210 */ /* 0x000fca0007ffe0ff */
[----:B------:R-:W-:-:S04]  /*08c0*/  IMAD R11, R11, R8, RZ ;  /* 0x000000080b0b7224 */ /* 0x000fc800078e02ff */
[-C--:B------:R-:W-:Y:S02]  /*08d0*/  IMAD R11, R9, R16.reuse, R11 ;  /* 0x00000010090b7224 */ /* 0x080fe400078e020b */
[----:B---3--:R-:W-:-:S05]  /*08e0*/  IMAD.WIDE.U32 R14, R8, R16, R14 ;  /* 0x00000010080e7225 */ /* 0x008fca00078e000e */
[----:B------:R-:W-:-:S05]  /*08f0*/  IADD3 R11, PT, PT, R15, R11, RZ ;  /* 0x0000000b0f0b7210 */ /* 0x000fca0007ffe0ff */
[----:B------:R-:W-:-:S04]  /*0900*/  IMAD R11, R11, R8, RZ ;  /* 0x000000080b0b7224 */ /* 0x000fc800078e02ff */
[-C--:B------:R-:W-:Y:S02]  /*0910*/  IMAD R11, R9, R14.reuse, R11 ;  /* 0x0000000e090b7224 */ /* 0x080fe400078e020b */
[----:B----4-:R-:W-:-:S05]  /*0920*/  IMAD.WIDE.U32 R12, R8, R14, R12 ;  /* 0x0000000e080c7225 */ /* 0x010fca00078e000c */
[----:B------:R-:W-:-:S05]  /*0930*/  IADD3 R11, PT, PT, R13, R11, RZ ;  /* 0x0000000b0d0b7210 */ /* 0x000fca0007ffe0ff */
[----:B------:R-:W-:-:S04]  /*0940*/  IMAD R11, R11, R8, RZ ;  /* 0x000000080b0b7224 */ /* 0x000fc800078e02ff */
[-C--:B------:R-:W-:Y:S02]  /*0950*/  IMAD R11, R9, R12.reuse, R11 ;  /* 0x0000000c090b7224 */ /* 0x080fe400078e020b */
[----:B------:R-:W-:-:S05]  /*0960*/  IMAD.WIDE.U32 R22, R8, R12, R24 ;  /* 0x0000000c08167225 */ /* 0x000fca00078e0018 */
[----:B------:R-:W-:Y:S01]  /*0970*/  IADD3 R23, PT, PT, R23, R11, RZ ;  /* 0x0000000b17177210 */ /* 0x000fe20007ffe0ff */
[----:B------:R-:W-:Y:S06]  /*0980*/  @P0 BRA `(.L_x_2) ;  /* 0xfffffff800340947 */ /* 0x000fec000383ffff */
[----:B------:R-:W-:-:S07]  /*0990*/  IADD3 R5, PT, PT, R5, 0x8, RZ ;  /* 0x0000000805057810 */ /* 0x000fce0007ffe0ff */
.L_x_1:
[----:B------:R-:W-:-:S13]  /*09a0*/  ISETP.NE.AND P0, PT, R10, RZ, PT ;  /* 0x000000ff0a00720c */ /* 0x000fda0003f05270 */
[----:B------:R-:W-:Y:S05]  /*09b0*/  @!P0 BRA `(.L_x_0) ;  /* 0x0000000400a48947 */ /* 0x000fea0003800000 */
[----:B------:R-:W-:Y:S02]  /*09c0*/  ISETP.GE.U32.AND P0, PT, R10, 0x8, PT ;  /* 0x000000080a00780c */ /* 0x000fe40003f06070 */
[----:B------:R-:W-:-:S04]  /*09d0*/  LOP3.LUT R2, R0, 0x7, RZ, 0xc0, !PT ;  /* 0x0000000700027812 */ /* 0x000fc800078ec0ff */
[----:B------:R-:W-:-:S07]  /*09e0*/  ISETP.NE.AND P1, PT, R2, RZ, PT ;  /* 0x000000ff0200720c */ /* 0x000fce0003f25270 */
[----:B------:R-:W-:Y:S06]  /*09f0*/  @!P0 BRA `(.L_x_3) ;  /* 0x0000000000e08947 */ /* 0x000fec0003800000 */
[----:B------:R-:W-:-:S05]  /*0a00*/  IADD3 R25, PT, PT, R5, -0x1, RZ ;  /* 0xffffffff05197810 */ /* 0x000fca0007ffe0ff */
[----:B------:R-:W-:-:S06]  /*0a10*/  IMAD.WIDE.U32 R24, R25, 0x8, R6 ;  /* 0x0000000819187825 */ /* 0x000fcc00078e0006 */
[----:B------:R-:W2:Y:S01]  /*0a20*/  LDG.E.64 R24, desc[UR4][R24.64] ;  /* 0x0000000418187981 */ /* 0x000ea2000c1e1b00 */
[----:B------:R-:W-:-:S05]  /*0a30*/  IADD3 R21, PT, PT, R5, -0x2, RZ ;  /* 0xfffffffe05157810 */ /* 0x000fca0007ffe0ff */
[----:B------:R-:W-:Y:S01]  /*0a40*/  IMAD.WIDE.U32 R20, R21, 0x8, R6 ;  /* 0x0000000815147825 */ /* 0x000fe200078e0006 */
[----:B------:R-:W-:-:S05]  /*0a50*/  IADD3 R19, PT, PT, R5, -0x3, RZ ;  /* 0xfffffffd05137810 */ /* 0x000fca0007ffe0ff */
[----:B------:R-:W3:Y:S01]  /*0a60*/  LDG.E.64 R20, desc[UR4][R20.64] ;  /* 0x0000000414147981 */ /* 0x000ee2000c1e1b00 */
[----:B------:R-:W-:Y:S01]  /*0a70*/  IMAD.WIDE.U32 R18, R19, 0x8, R6 ;  /* 0x0000000813127825 */ /* 0x000fe200078e0006 */
[----:B------:R-:W-:-:S05]  /*0a80*/  IADD3 R17, PT, PT, R5, -0x4, RZ ;  /* 0xfffffffc05117810 */ /* 0x000fca0007ffe0ff */
[----:B------:R-:W4:Y:S01]  /*0a90*/  LDG.E.64 R18, desc[UR4][R18.64] ;  /* 0x0000000412127981 */ /* 0x000f22000c1e1b00 */
        /* <DEDUP_REMOVED lines=10> */
[----:B------:R-:W-:-:S03]  /*0b40*/  IADD3 R5, PT, PT, R5, -0x8, RZ ;  /* 0xfffffff805057810 */ /* 0x000fc60007ffe0ff */
[----:B-----5:R-:W-:Y:S02]  /*0b50*/  IMAD R27, R23, R8, RZ ;  /* 0x00000008171b7224 */ /* 0x020fe400078e02ff */
[----:B------:R-:W4:Y:S02]  /*0b60*/  LDG.E.64 R10, desc[UR4][R10.64] ;  /* 0x000000040a0a7981 */ /* 0x000f24000c1e1b00 */
[-C--:B------:R-:W-:Y:S02]  /*0b70*/  IMAD R27, R9, R22.reuse, R27 ;  /* 0x00000016091b7224 */ /* 0x080fe400078e021b */
[----:B--2---:R-:W-:-:S04]  /*0b80*/  IMAD.WIDE.U32 R22, R8, R22, R24 ;  /* 0x0000001608167225 */ /* 0x004fc800078e0018 */
[----:B------:R-:W-:-:S06]  /*0b90*/  IMAD.WIDE.U32 R24, R5, 0x8, R6 ;  /* 0x0000000805187825 */ /* 0x000fcc00078e0006 */
[----:B------:R-:W2:Y:S01]  /*0ba0*/  LDG.E.64 R24, desc[UR4][R24.64] ;  /* 0x0000000418187981 */ /* 0x000ea2000c1e1b00 */
[----:B------:R-:W-:Y:S01]  /*0bb0*/  IADD3 R27, PT, PT, R23, R27, RZ ;  /* 0x0000001b171b7210 */ /* 0x000fe20007ffe0ff */
[----:B---3--:R-:W-:-:S04]  /*0bc0*/  IMAD.WIDE.U32 R20, R8, R22, R20 ;  /* 0x0000001608147225 */ /* 0x008fc800078e0014 */
[----:B------:R-:W-:Y:S02]  /*0bd0*/  IMAD R27, R27, R8, RZ ;  /* 0x000000081b1b7224 */ /* 0x000fe400078e02ff */
[----:B----4-:R-:W-:-:S04]  /*0be0*/  IMAD.WIDE.U32 R18, R8, R20, R18 ;  /* 0x0000001408127225 */ /* 0x010fc800078e0012 */
[----:B------:R-:W-:Y:S02]  /*0bf0*/  IMAD R27, R9, R22, R27 ;  /* 0x00000016091b7224 */ /* 0x000fe400078e021b */
[----:B------:R-:W-:-:S03]  /*0c00*/  IMAD.WIDE.U32 R16, R8, R18, R16 ;  /* 0x0000001208107225 */ /* 0x000fc600078e0010 */
[----:B------:R-:W-:-:S05]  /*0c10*/  IADD3 R21, PT, PT, R21, R27, RZ ;  /* 0x0000001b15157210 */ /* 0x000fca0007ffe0ff */
[----:B------:R-:W-:Y:S02]  /*0c20*/  IMAD R21, R21, R8, RZ ;  /* 0x0000000815157224 */ /* 0x000fe400078e02ff */
[----:B------:R-:W-:-:S04]  /*0c30*/  IMAD.WIDE.U32 R14, R8, R16, R14 ;  /* 0x00000010080e7225 */ /* 0x000fc800078e000e */
[----:B------:R-:W-:Y:S02]  /*0c40*/  IMAD R21, R9, R20, R21 ;  /* 0x0000001409157224 */ /* 0x000fe400078e0215 */
[----:B------:R-:W-:-:S03]  /*0c50*/  IMAD.WIDE.U32 R12, R8, R14, R12 ;  /* 0x0000000e080c7225 */ /* 0x000fc600078e000c */
[----:B------:R-:W-:Y:S01]  /*0c60*/  IADD3 R19, PT, PT, R19, R21, RZ ;  /* 0x0000001513137210 */ /* 0x000fe20007ffe0ff */
[----:B------:R-:W-:-:S04]  /*0c70*/  IMAD.WIDE.U32 R10, R8, R12, R10 ;  /* 0x0000000c080a7225 */ /* 0x000fc800078e000a */
[----:B------:R-:W-:-:S04]  /*0c80*/  IMAD R19, R19, R8, RZ ;  /* 0x0000000813137224 */ /* 0x000fc800078e02ff */
[----:B------:R-:W-:-:S05]  /*0c90*/  IMAD R19, R9, R18, R19 ;  /* 0x0000001209137224 */ /* 0x000fca00078e0213 */
[----:B------:R-:W-:-:S05]  /*0ca0*/  IADD3 R17, PT, PT, R17, R19, RZ ;  /* 0x0000001311117210 */ /* 0x000fca0007ffe0ff */
        /* <DEDUP_REMOVED lines=10> */
[-C--:B------:R-:W-:Y:S02]  /*0d50*/  IMAD R11, R9, R10.reuse, R11 ;  /* 0x0000000a090b7224 */ /* 0x080fe400078e020b */
[----:B--2---:R-:W-:-:S05]  /*0d60*/  IMAD.WIDE.U32 R22, R8, R10, R24 ;  /* 0x0000000a08167225 */ /* 0x004fca00078e0018 */
[----:B------:R-:W-:-:S07]  /*0d70*/  IADD3 R23, PT, PT, R23, R11, RZ ;  /* 0x0000000b17177210 */ /* 0x000fce0007ffe0ff */
.L_x_3:
[----:B------:R-:W-:Y:S05]  /*0d80*/  @!P1 BRA `(.L_x_0) ;  /* 0x0000000000b09947 */ /* 0x000fea0003800000 */
[----:B------:R-:W-:Y:S02]  /*0d90*/  ISETP.GE.U32.AND P0, PT, R2, 0x4, PT ;  /* 0x000000040200780c */ /* 0x000fe40003f06070 */
[----:B------:R-:W-:-:S04]  /*0da0*/  LOP3.LUT R0, R0, 0x3, RZ, 0xc0, !PT ;  /* 0x0000000300007812 */ /* 0x000fc800078ec0ff */
[----:B------:R-:W-:-:S07]  /*0db0*/  ISETP.NE.AND P1, PT, R0, RZ, PT ;  /* 0x000000ff0000720c */ /* 0x000fce0003f25270 */
[----:B------:R-:W-:Y:S06]  /*0dc0*/  @!P0 BRA `(.L_x_4) ;  /* 0x0000000000708947 */ /* 0x000fec0003800000 */
[----:B------:R-:W-:-:S05]  /*0dd0*/  IADD3 R17, PT, PT, R5, -0x1, RZ ;  /* 0xffffffff05117810 */ /* 0x000fca0007ffe0ff */
[----:B------:R-:W-:Y:S01]  /*0de0*/  IMAD.WIDE.U32 R16, R17, 0x8, R6 ;  /* 0x0000000811107825 */ /* 0x000fe200078e0006 */
[----:B------:R-:W-:-:S05]  /*0df0*/  IADD3 R15, PT, PT, R5, -0x2, RZ ;  /* 0xfffffffe050f7810 */ /* 0x000fca0007ffe0ff */
[----:B------:R-:W2:Y:S01]  /*0e00*/  LDG.E.64 R16, desc[UR4][R16.64] ;  /* 0x0000000410107981 */ /* 0x000ea2000c1e1b00 */
[----:B------:R-:W-:Y:S01]  /*0e10*/  IMAD.WIDE.U32 R14, R15, 0x8, R6 ;  /* 0x000000080f0e7825 */ /* 0x000fe200078e0006 */
[----:B------:R-:W-:-:S05]  /*0e20*/  IADD3 R13, PT, PT, R5, -0x3, RZ ;  /* 0xfffffffd050d7810 */ /* 0x000fca0007ffe0ff */
[----:B------:R-:W3:Y:S01]  /*0e30*/  LDG.E.64 R14, desc[UR4][R14.64] ;  /* 0x000000040e0e7981 */ /* 0x000ee2000c1e1b00 */
[----:B------:R-:W-:Y:S01]  /*0e40*/  IMAD.WIDE.U32 R12, R13, 0x8, R6 ;  /* 0x000000080d0c7825 */ /* 0x000fe200078e0006 */
[----:B------:R-:W-:-:S05]  /*0e50*/  IADD3 R5, PT, PT, R5, -0x4, RZ ;  /* 0xfffffffc05057810 */ /* 0x000fca0007ffe0ff */
[----:B------:R-:W4:Y:S01]  /*0e60*/  LDG.E.64 R12, desc[UR4][R12.64] ;  /* 0x000000040c0c7981 */ /* 0x000f22000c1e1b00 */
[----:B------:R-:W-:-:S06]  /*0e70*/  IMAD.WIDE.U32 R10, R5, 0x8, R6 ;  /* 0x00000008050a7825 */ /* 0x000fcc00078e0006 */
[----:B------:R-:W4:Y:S01]  /*0e80*/  LDG.E.64 R10, desc[UR4][R10.64] ;  /* 0x000000040a0a7981 */ /* 0x000f22000c1e1b00 */
[----:B-----5:R-:W-:-:S04]  /*0e90*/  IMAD R23, R23, R8, RZ ;  /* 0x0000000817177224 */ /* 0x020fc800078e02ff */
[-C--:B------:R-:W-:Y:S02]  /*0ea0*/  IMAD R23, R9, R22.reuse, R23 ;  /* 0x0000001609177224 */ /* 0x080fe400078e0217 */
[----:B--2---:R-:W-:-:S05]  /*0eb0*/  IMAD.WIDE.U32 R16, R8, R22, R16 ;  /* 0x0000001608107225 */ /* 0x004fca00078e0010 */
[----:B------:R-:W-:Y:S01]  /*0ec0*/  IADD3 R23, PT, PT, R17, R23, RZ ;  /* 0x0000001711177210 */ /* 0x000fe20007ffe0ff */
[----:B---3--:R-:W-:-:S04]  /*0ed0*/  IMAD.WIDE.U32 R14, R8, R16, R14 ;  /* 0x00000010080e7225 */ /* 0x008fc800078e000e */
[----:B------:R-:W-:Y:S02]  /*0ee0*/  IMAD R23, R23, R8, RZ ;  /* 0x0000000817177224 */ /* 0x000fe400078e02ff */
[----:B----4-:R-:W-:-:S04]  /*0ef0*/  IMAD.WIDE.U32 R12, R8, R14, R12 ;  /* 0x0000000e080c7225 */ /* 0x010fc800078e000c */
[----:B------:R-:W-:-:S05]  /*0f00*/  IMAD R23, R9, R16, R23 ;  /* 0x0000001009177224 */ /* 0x000fca00078e0217 */
[----:B------:R-:W-:-:S05]  /*0f10*/  IADD3 R23, PT, PT, R15, R23, RZ ;  /* 0x000000170f177210 */ /* 0x000fca0007ffe0ff */
[----:B------:R-:W-:-:S04]  /*0f20*/  IMAD R23, R23, R8, RZ ;  /* 0x0000000817177224 */ /* 0x000fc800078e02ff */
[----:B------:R-:W-:-:S05]  /*0f30*/  IMAD R23, R9, R14, R23 ;  /* 0x0000000e09177224 */ /* 0x000fca00078e0217 */
[----:B------:R-:W-:-:S05]  /*0f40*/  IADD3 R23, PT, PT, R13, R23, RZ ;  /* 0x000000170d177210 */ /* 0x000fca0007ffe0ff */
[----:B------:R-:W-:Y:S02]  /*0f50*/  IMAD R13, R23, R8, RZ ;  /* 0x00000008170d7224 */ /* 0x000fe400078e02ff */
[----:B------:R-:W-:-:S04]  /*0f60*/  IMAD.WIDE.U32 R22, R8, R12, R10 ;  /* 0x0000000c08167225 */ /* 0x000fc800078e000a */
[----:B------:R-:W-:-:S05]  /*0f70*/  IMAD R13, R9, R12, R13 ;  /* 0x0000000c090d7224 */ /* 0x000fca00078e020d */
[----:B------:R-:W-:-:S07]  /*0f80*/  IADD3 R23, PT, PT, R23, R13, RZ ;  /* 0x0000000d17177210 */ /* 0x000fce0007ffe0ff */
.L_x_4:
[----:B------:R-:W-:Y:S05]  /*0f90*/  @!P1 BRA `(.L_x_0) ;  /* 0x00000000002c9947 */ /* 0x000fea0003800000 */
[----:B------:R-:W-:-:S07]  /*0fa0*/  IADD3 R0, PT, PT, -R0, RZ, RZ ;  /* 0x000000ff00007210 */ /* 0x000fce0007ffe1ff */
.L_x_5:
[----:B------:R-:W-:-:S05]  /*0fb0*/  IADD3 R5, PT, PT, R5, -0x1, RZ ;  /* 0xffffffff05057810 */ /* 0x000fca0007ffe0ff */
[----:B------:R-:W-:-:S06]  /*0fc0*/  IMAD.WIDE.U32 R10, R5, 0x8, R6 ;  /* 0x00000008050a7825 */ /* 0x000fcc00078e0006 */
[----:B------:R-:W2:Y:S01]  /*0fd0*/  LDG.E.64 R10, desc[UR4][R10.64] ;  /* 0x000000040a0a7981 */ /* 0x000ea2000c1e1b00 */
[----:B------:R-:W-:Y:S01]  /*0fe0*/  IADD3 R0, PT, PT, R0, 0x1, RZ ;  /* 0x0000000100007810 */ /* 0x000fe20007ffe0ff */
[----:B-----5:R-:W-:-:S03]  /*0ff0*/  IMAD R23, R23, R8, RZ ;  /* 0x0000000817177224 */ /* 0x020fc600078e02ff */
[----:B------:R-:W-:Y:S01]  /*1000*/  ISETP.NE.AND P0, PT, R0, RZ, PT ;  /* 0x000000ff0000720c */ /* 0x000fe20003f05270 */
[-C--:B------:R-:W-:Y:S02]  /*1010*/  IMAD R13, R9, R22.reuse, R23 ;  /* 0x00000016090d7224 */ /* 0x080fe400078e0217 */
[----:B--2---:R-:W-:-:S05]  /*1020*/  IMAD.WIDE.U32 R22, R8, R22, R10 ;  /* 0x0000001608167225 */ /* 0x004fca00078e000a */
[----:B------:R-:W-:-:S05]  /*1030*/  IADD3 R23, PT, PT, R13, R23, RZ ;  /* 0x000000170d177210 */ /* 0x000fca0007ffe0ff */
[----:B------:R-:W-:Y:S05]  /*1040*/  @P0 BRA `(.L_x_5) ;  /* 0xfffffffc00d80947 */ /* 0x000fea000383ffff */
.L_x_0:
[----:B------:R-:W0:Y:S02]  /*1050*/  LDCU.64 UR6, c[0x0][0x390] ;  /* 0x00007200ff0677ac */ /* 0x000e240008000a00 */
[----:B0-----:R-:W-:-:S04]  /*1060*/  IADD3 R2, P0, PT, R3, UR6, RZ ;  /* 0x0000000603027c10 */ /* 0x001fc8000ff1e0ff */
[----:B------:R-:W-:-:S05]  /*1070*/  IADD3.X R3, PT, PT, R4, UR7, RZ, P0, !PT ;  /* 0x0000000704037c10 */ /* 0x000fca00087fe4ff */
[----:B-----5:R-:W-:Y:S01]  /*1080*/  STG.E.64 desc[UR4][R2.64], R22 ;  /* 0x0000001602007986 */ /* 0x020fe2000c101b04 */
[----:B------:R-:W-:Y:S05]  /*1090*/  EXIT ;  /* 0x000000000000794d */ /* 0x000fea0003800000 */
.L_x_6:
[----:B------:R-:W-:-:S00]  /*10a0*/  BRA `(.L_x_6) ;  /* 0xfffffffc00fc7947 */ /* 0x000fc0000383ffff */
[----:B------:R-:W-:-:S00]  /*10b0*/  NOP ;  /* 0x0000000000007918 */ /* 0x000fc00000000000 */
        /* <DEDUP_REMOVED lines=12> */
.L_x_7:


//--------------------- .nv.shared.reserved.0     --------------------------
	.section	.nv.shared.reserved.0,"aw",@nobits
	.weak		__nv_reservedSMEM_offset_0_alias
	.size		__nv_reservedSMEM_offset_0_alias, 0, 64
	.other		__nv_reservedSMEM_offset_0_alias,@"STO_CUDA_RESERVED_SHARED STV_DEFAULT"
__nv_reservedSMEM_offset_0_alias:
	.zero		0
	.zero		64


//--------------------- .nv.constant0.horner_eval_u64 --------------------------
	.section	.nv.constant0.horner_eval_u64,"a",@progbits
	.sectionflags	@""
	.align	4
.nv.constant0.horner_eval_u64:
	.zero		936


//--------------------- SYMBOLS --------------------------

	.type		.nv.reservedSmem.offset0,@object
	.size		.nv.reservedSmem.offset0,0x4
